	.headerflags	@"EF_CUDA_TEXMODE_UNIFIED EF_CUDA_64BIT_ADDRESS EF_CUDA_ACCELERATORS EF_CUDA_SM90 EF_CUDA_VIRTUAL_SM(EF_CUDA_SM90)"
	.elftype	@"ET_EXEC"


//--------------------- .nv.info                  --------------------------
	.section	.nv.info,"",@"SHT_CUDA_INFO"
	.align	4


	//----- nvinfo : EIATTR_REGCOUNT
	.align		4
        /*0000*/ 	.byte	0x04, 0x2f
        /*0002*/ 	.short	(.L_1 - .L_0)
	.align		4
.L_0:
        /*0004*/ 	.word	index@(triton_poi_fused__prelu_kernel_add_1)
        /*0008*/ 	.word	0x00000016


	//----- nvinfo : EIATTR_MIN_STACK_SIZE
	.align		4
.L_1:
        /*000c*/ 	.byte	0x04, 0x12
        /*000e*/ 	.short	(.L_3 - .L_2)
	.align		4
.L_2:
        /*0010*/ 	.word	index@(triton_poi_fused__prelu_kernel_add_1)
        /*0014*/ 	.word	0x00000000


	//----- nvinfo : EIATTR_FRAME_SIZE
	.align		4
.L_3:
        /*0018*/ 	.byte	0x04, 0x11
        /*001a*/ 	.short	(.L_5 - .L_4)
	.align		4
.L_4:
        /*001c*/ 	.word	index@(triton_poi_fused__prelu_kernel_add_1)
        /*0020*/ 	.word	0x00000000


	//----- nvinfo : EIATTR_MIN_STACK_SIZE
	.align		4
.L_5:
        /*0024*/ 	.byte	0x04, 0x12
        /*0026*/ 	.short	(.L_7 - .L_6)
	.align		4
.L_6:
        /*0028*/ 	.word	index@(triton_poi_fused__prelu_kernel_add_1)
        /*002c*/ 	.word	0x00000000
.L_7:


//--------------------- .nv.info.triton_poi_fused__prelu_kernel_add_1 --------------------------
	.section	.nv.info.triton_poi_fused__prelu_kernel_add_1,"",@"SHT_CUDA_INFO"
	.sectionflags	@""
	.align	4


	//----- nvinfo : EIATTR_CUDA_API_VERSION
	.align		4
        /*0000*/ 	.byte	0x04, 0x37
        /*0002*/ 	.short	(.L_9 - .L_8)
.L_8:
        /*0004*/ 	.word	0x0000007c


	//----- nvinfo : EIATTR_KPARAM_INFO
	.align		4
.L_9:
        /*0008*/ 	.byte	0x04, 0x17
        /*000a*/ 	.short	(.L_11 - .L_10)
.L_10:
        /*000c*/ 	.word	0x00000000
        /*0010*/ 	.short	0x0004
        /*0012*/ 	.short	0x0020
        /*0014*/ 	.byte	0x00, 0xf0, 0x11, 0x00


	//----- nvinfo : EIATTR_KPARAM_INFO
	.align		4
.L_11:
        /*0018*/ 	.byte	0x04, 0x17
        /*001a*/ 	.short	(.L_13 - .L_12)
.L_12:
        /*001c*/ 	.word	0x00000000
        /*0020*/ 	.short	0x0003
        /*0022*/ 	.short	0x0018
        /*0024*/ 	.byte	0x00, 0xf4, 0x21, 0x00


	//----- nvinfo : EIATTR_KPARAM_INFO
	.align		4
.L_13:
        /*0028*/ 	.byte	0x04, 0x17
        /*002a*/ 	.short	(.L_15 - .L_14)
.L_14:
        /*002c*/ 	.word	0x00000000
        /*0030*/ 	.short	0x0002
        /*0032*/ 	.short	0x0010
        /*0034*/ 	.byte	0x00, 0xf4, 0x21, 0x00


	//----- nvinfo : EIATTR_KPARAM_INFO
	.align		4
.L_15:
        /*0038*/ 	.byte	0x04, 0x17
        /*003a*/ 	.short	(.L_17 - .L_16)
.L_16:
        /*003c*/ 	.word	0x00000000
        /*0040*/ 	.short	0x0001
        /*0042*/ 	.short	0x0008
        /*0044*/ 	.byte	0x00, 0xf4, 0x21, 0x00


	//----- nvinfo : EIATTR_KPARAM_INFO
	.align		4
.L_17:
        /*0048*/ 	.byte	0x04, 0x17
        /*004a*/ 	.short	(.L_19 - .L_18)
.L_18:
        /*004c*/ 	.word	0x00000000
        /*0050*/ 	.short	0x0000
        /*0052*/ 	.short	0x0000
        /*0054*/ 	.byte	0x00, 0xf4, 0x21, 0x00


	//----- nvinfo : EIATTR_SPARSE_MMA_MASK
	.align		4
.L_19:
        /*0058*/ 	.byte	0x03, 0x50
        /*005a*/ 	.short	0x0000


	//----- nvinfo : EIATTR_MAXREG_COUNT
	.align		4
        /*005c*/ 	.byte	0x03, 0x1b
        /*005e*/ 	.short	0x00ff


	//----- nvinfo : EIATTR_EXIT_INSTR_OFFSETS
	.align		4
        /*0060*/ 	.byte	0x04, 0x1c
        /*0062*/ 	.short	(.L_21 - .L_20)


	//   ....[0]....
.L_20:
        /*0064*/ 	.word	0x00000320


	//   ....[1]....
        /*0068*/ 	.word	0x00000340


	//----- nvinfo : EIATTR_REQNTID
	.align		4
.L_21:
        /*006c*/ 	.byte	0x04, 0x10
        /*006e*/ 	.short	(.L_23 - .L_22)
.L_22:
        /*0070*/ 	.word	0x00000080
        /*0074*/ 	.word	0x00000001
        /*0078*/ 	.word	0x00000001


	//----- nvinfo : EIATTR_CBANK_PARAM_SIZE
	.align		4
.L_23:
        /*007c*/ 	.byte	0x03, 0x19
        /*007e*/ 	.short	0x0024


	//----- nvinfo : EIATTR_PARAM_CBANK
	.align		4
        /*0080*/ 	.byte	0x04, 0x0a
        /*0082*/ 	.short	(.L_25 - .L_24)
	.align		4
.L_24:
        /*0084*/ 	.word	index@(.nv.constant0.triton_poi_fused__prelu_kernel_add_1)
        /*0088*/ 	.short	0x0210
        /*008a*/ 	.short	0x0024


	//----- nvinfo : EIATTR_SW_WAR
	.align		4
.L_25:
        /*008c*/ 	.byte	0x04, 0x36
        /*008e*/ 	.short	(.L_27 - .L_26)
.L_26:
        /*0090*/ 	.word	0x00000008
.L_27:


//--------------------- .nv.callgraph             --------------------------
	.section	.nv.callgraph,"",@"SHT_CUDA_CALLGRAPH"
	.align	4
	.sectionentsize	8
	.align		4
        /*0000*/ 	.word	0x00000000
	.align		4
        /*0004*/ 	.word	0xffffffff
	.align		4
        /*0008*/ 	.word	0x00000000
	.align		4
        /*000c*/ 	.word	0xfffffffe
	.align		4
        /*0010*/ 	.word	0x00000000
	.align		4
        /*0014*/ 	.word	0xfffffffd
	.align		4
        /*0018*/ 	.word	0x00000000
	.align		4
        /*001c*/ 	.word	0xfffffffc


//--------------------- .text.triton_poi_fused__prelu_kernel_add_1 --------------------------
	.section	.text.triton_poi_fused__prelu_kernel_add_1,"ax",@progbits
	.align	128
        .global         triton_poi_fused__prelu_kernel_add_1
        .type           triton_poi_fused__prelu_kernel_add_1,@function
        .size           triton_poi_fused__prelu_kernel_add_1,(.L_x_1 - triton_poi_fused__prelu_kernel_add_1)
        .other          triton_poi_fused__prelu_kernel_add_1,@"STO_CUDA_ENTRY STV_DEFAULT"
triton_poi_fused__prelu_kernel_add_1:
.text.triton_poi_fused__prelu_kernel_add_1:
[----:B------:R-:W0:Y:S02]  /*0000*/  LDC R1, c[0x0][0x28] ;  /* 0x00000a00ff017b82 */ /* 0x000e240000000800 */
[----:B------:R-:W1:Y:S01]  /*0010*/  S2R R0, SR_TID.X ;  /* 0x0000000000007919 */ /* 0x000e620000002100 */
[----:B------:R-:W-:Y:S01]  /*0020*/  HFMA2.MMA R2, -RZ, RZ, 0, 0 ;  /* 0x00000000ff027435 */ /* 0x000fe200000001ff */
[----:B------:R-:W2:Y:S01]  /*0030*/  LDC.64 R10, c[0x0][0x210] ;  /* 0x00008400ff0a7b82 */ /* 0x000ea20000000a00 */
[----:B------:R-:W-:Y:S01]  /*0040*/  IMAD.MOV.U32 R12, RZ, RZ, RZ ;  /* 0x000000ffff0c7224 */ /* 0x000fe200078e00ff */
[----:B------:R-:W3:Y:S01]  /*0050*/  S2R R3, SR_CTAID.X ;  /* 0x0000000000037919 */ /* 0x000ee20000002500 */
[----:B------:R-:W-:-:S05]  /*0060*/  ULDC.64 UR4, c[0x0][0x208] ;  /* 0x0000820000047ab9 */ /* 0x000fca0000000a00 */
[----:B------:R-:W4:Y:S08]  /*0070*/  LDC.64 R8, c[0x0][0x218] ;  /* 0x00008600ff087b82 */ /* 0x000f300000000a00 */
[----:B------:R-:W5:Y:S01]  /*0080*/  LDC.64 R6, c[0x0][0x220] ;  /* 0x00008800ff067b82 */ /* 0x000f620000000a00 */
[----:B-1----:R-:W-:-:S04]  /*0090*/  SHF.L.U32 R0, R0, 0x1, RZ ;  /* 0x0000000100007819 */ /* 0x002fc800000006ff */
[----:B------:R-:W-:-:S04]  /*00a0*/  LOP3.LUT R0, R0, 0xfe, RZ, 0xc0, !PT ;  /* 0x000000fe00007812 */ /* 0x000fc800078ec0ff */
[----:B---3--:R-:W-:-:S04]  /*00b0*/  LEA R3, R3, R0, 0x8 ;  /* 0x0000000003037211 */ /* 0x008fc800078e40ff */
[C---:B------:R-:W-:Y:S01]  /*00c0*/  ISETP.GE.AND P2, PT, R3.reuse, 0x1e00, PT ;  /* 0x00001e000300780c */ /* 0x040fe20003f46270 */
[C---:B------:R-:W-:Y:S02]  /*00d0*/  VIADD R13, R3.reuse, 0x1 ;  /* 0x00000001030d7836 */ /* 0x040fe40000000000 */
[----:B------:R-:W-:-:S04]  /*00e0*/  IMAD.HI R0, R3, -0x77777777, R2 ;  /* 0x8888888903007827 */ /* 0x000fc800078e0202 */
[----:B------:R-:W-:Y:S01]  /*00f0*/  IMAD.HI R4, R13, -0x77777777, R12 ;  /* 0x888888890d047827 */ /* 0x000fe200078e020c */
[----:B------:R-:W-:-:S03]  /*0100*/  SHF.R.U32.HI R5, RZ, 0x1f, R0 ;  /* 0x0000001fff057819 */ /* 0x000fc60000011600 */
[----:B--2---:R-:W-:Y:S01]  /*0110*/  IMAD.WIDE R10, R3, 0x4, R10 ;  /* 0x00000004030a7825 */ /* 0x004fe200078e020a */
[----:B------:R-:W-:Y:S02]  /*0120*/  SHF.R.U32.HI R15, RZ, 0x1f, R4 ;  /* 0x0000001fff0f7819 */ /* 0x000fe40000011604 */
[----:B------:R-:W-:Y:S02]  /*0130*/  LEA.HI.SX32 R2, R0, R5, 0x1b ;  /* 0x0000000500027211 */ /* 0x000fe400078fdaff */
[----:B------:R-:W-:Y:S02]  /*0140*/  LEA.HI.SX32 R15, R4, R15, 0x1b ;  /* 0x0000000f040f7211 */ /* 0x000fe400078fdaff */
[----:B------:R-:W-:Y:S02]  /*0150*/  CS2R R4, SRZ ;  /* 0x0000000000047805 */ /* 0x000fe4000001ff00 */
[----:B------:R-:W-:Y:S01]  /*0160*/  LEA.HI R0, R2, R2, RZ, 0x5 ;  /* 0x0000000202007211 */ /* 0x000fe200078f28ff */
[----:B------:R-:W-:-:S03]  /*0170*/  IMAD R17, R15, -0x3c, R13 ;  /* 0xffffffc40f117824 */ /* 0x000fc600078e020d */
[----:B------:R-:W-:Y:S01]  /*0180*/  LOP3.LUT R13, R0, 0xffffffe0, RZ, 0xc0, !PT ;  /* 0xffffffe0000d7812 */ /* 0x000fe200078ec0ff */
[C---:B------:R-:W-:Y:S01]  /*0190*/  IMAD R15, R2.reuse, -0x3c, R3 ;  /* 0xffffffc4020f7824 */ /* 0x040fe200078e0203 */
[----:B------:R1:W2:Y:S01]  /*01a0*/  @!P2 LDG.E.64 R4, desc[UR4][R10.64] ;  /* 0x000000040a04a981 */ /* 0x0002a2000c1e1b00 */
[C---:B------:R-:W-:Y:S01]  /*01b0*/  IMAD R17, R2.reuse, 0x3e, R17 ;  /* 0x0000003e02117824 */ /* 0x040fe200078e0211 */
[----:B------:R-:W-:Y:S01]  /*01c0*/  IADD3 R13, R2, -R13, RZ ;  /* 0x8000000d020d7210 */ /* 0x000fe20007ffe0ff */
[----:B------:R-:W-:Y:S01]  /*01d0*/  IMAD R15, R2, 0x3e, R15 ;  /* 0x0000003e020f7824 */ /* 0x000fe200078e020f */
[----:B------:R-:W-:Y:S01]  /*01e0*/  MOV R0, RZ ;  /* 0x000000ff00007202 */ /* 0x000fe20000000f00 */
[----:B------:R-:W-:Y:S02]  /*01f0*/  VIADD R17, R17, 0x1 ;  /* 0x0000000111117836 */ /* 0x000fe40000000000 */
[----:B----4-:R-:W-:Y:S01]  /*0200*/  IMAD.WIDE R8, R13, 0x4, R8 ;  /* 0x000000040d087825 */ /* 0x010fe200078e0208 */
[----:B------:R-:W-:-:S02]  /*0210*/  IADD3 R19, R15, 0x1, RZ ;  /* 0x000000010f137810 */ /* 0x000fc40007ffe0ff */
[----:B------:R-:W-:Y:S01]  /*0220*/  CS2R R14, SRZ ;  /* 0x00000000000e7805 */ /* 0x000fe2000001ff00 */
[----:B-1----:R-:W1:Y:S01]  /*0230*/  LDC.64 R10, c[0x0][0x228] ;  /* 0x00008a00ff0a7b82 */ /* 0x002e620000000a00 */
[----:B------:R-:W3:Y:S01]  /*0240*/  @!P2 LDG.E.EL R0, desc[UR4][R8.64] ;  /* 0x000000040800a981 */ /* 0x000ee2000c2e1900 */
[----:B-----5:R-:W-:-:S03]  /*0250*/  IMAD.WIDE R12, R19, 0x4, R6 ;  /* 0x00000004130c7825 */ /* 0x020fc600078e0206 */
[----:B------:R-:W4:Y:S01]  /*0260*/  @!P2 LDG.E.EL R15, desc[UR4][R8.64] ;  /* 0x00000004080fa981 */ /* 0x000f22000c2e1900 */
[----:B------:R-:W-:Y:S01]  /*0270*/  IMAD.WIDE R6, R17, 0x4, R6 ;  /* 0x0000000411067825 */ /* 0x000fe200078e0206 */
[----:B------:R-:W-:-:S04]  /*0280*/  HFMA2.MMA R17, -RZ, RZ, 0, 0 ;  /* 0x00000000ff117435 */ /* 0x000fc800000001ff */
[----:B------:R-:W5:Y:S06]  /*0290*/  @!P2 LDG.E R14, desc[UR4][R6.64] ;  /* 0x00000004060ea981 */ /* 0x000f6c000c1e1900 */
[----:B------:R-:W5:Y:S01]  /*02a0*/  @!P2 LDG.E R17, desc[UR4][R12.64] ;  /* 0x000000040c11a981 */ /* 0x000f62000c1e1900 */
[----:B-1----:R-:W-:Y:S01]  /*02b0*/  IMAD.WIDE R2, R3, 0x4, R10 ;  /* 0x0000000403027825 */ /* 0x002fe200078e020a */
[----:B--2---:R-:W-:Y:S02]  /*02c0*/  FSETP.GT.AND P0, PT, R4, RZ, PT ;  /* 0x000000ff0400720b */ /* 0x004fe40003f04000 */
[----:B------:R-:W-:-:S13]  /*02d0*/  FSETP.GT.AND P1, PT, R5, RZ, PT ;  /* 0x000000ff0500720b */ /* 0x000fda0003f24000 */
[----:B---3--:R-:W-:Y:S01]  /*02e0*/  @!P1 FMUL R5, R0, R5 ;  /* 0x0000000500059220 */ /* 0x008fe20000400000 */
[----:B----4-:R-:W-:-:S03]  /*02f0*/  @!P0 FMUL R4, R15, R4 ;  /* 0x000000040f048220 */ /* 0x010fc60000400000 */
[----:B-----5:R-:W-:Y:S01]  /*0300*/  FADD R5, R5, R14 ;  /* 0x0000000e05057221 */ /* 0x020fe20000000000 */
[----:B------:R-:W-:Y:S01]  /*0310*/  FADD R4, R4, R17 ;  /* 0x0000001104047221 */ /* 0x000fe20000000000 */
[----:B------:R-:W-:Y:S06]  /*0320*/  @P2 EXIT ;  /* 0x000000000000294d */ /* 0x000fec0003800000 */
[----:B------:R-:W-:Y:S01]  /*0330*/  STG.E.64 desc[UR4][R2.64], R4 ;  /* 0x0000000402007986 */ /* 0x000fe2000c101b04 */
[----:B------:R-:W-:Y:S05]  /*0340*/  EXIT ;  /* 0x000000000000794d */ /* 0x000fea0003800000 */
.L_x_0:
[----:B------:R-:W-:-:S00]  /*0350*/  BRA `(.L_x_0) ;  /* 0xfffffffc00fc7947 */ /* 0x000fc0000383ffff */
[----:B------:R-:W-:-:S00]  /*0360*/  NOP ;  /* 0x0000000000007918 */ /* 0x000fc00000000000 */
        /* <DEDUP_REMOVED lines=9> */
.L_x_1:


//--------------------- .nv.constant0.triton_poi_fused__prelu_kernel_add_1 --------------------------
	.section	.nv.constant0.triton_poi_fused__prelu_kernel_add_1,"a",@progbits
	.sectionflags	@""
	.align	4
.nv.constant0.triton_poi_fused__prelu_kernel_add_1:
	.zero		564
